.version 6.5
.target sm_30
.address_size 64

.visible .entry mad_hi_cc(
	.param .u64 input,
	.param .u64 output
)
{
    .reg .u64 	    in_addr;
    .reg .u64 	    out_addr;
    .reg .u32 	    unused;

    .reg .s32 	    dst1;
    .reg .b32 	    src1;
    .reg .b32 	    src2;
    .reg .b32 	    src3;

    .reg .b32 	    result_1;
    .reg .b32 	    carry_out_1;
    .reg .b32 	    carry_out_2;

    ld.param.u64    in_addr, [input];
    ld.param.u64    out_addr, [output];

    // test valid computational results
    ld.s32          src1, [in_addr];
    ld.s32          src2, [in_addr+4];
    ld.b32          src3, [in_addr+8];
    mad.hi.cc.s32   dst1, src1, src2, src3;

    mad.hi.cc.u32   unused, 65536, 65536, 4294967294; // non-overflowing
    addc.u32        carry_out_1, 0, 0; // carry_out_1 should be 0
    mad.hi.cc.u32   unused, 65536, 65536, 4294967295; // overflowing
    addc.u32        carry_out_2, 0, 0; // carry_out_2 should be 1

    st.s32          [out_addr], dst1;
    st.s32          [out_addr+4], carry_out_1;
    st.s32          [out_addr+8], carry_out_2;
    ret;
}


// ===== COMPILED SASS (sm_100) =====

	.target	sm_100

	.elftype	@"ET_EXEC"


//--------------------- .note.nv.tkinfo           --------------------------
	.section	.note.nv.tkinfo,"",@"SHT_NOTE"
	.sectionflags	@"SHF_NOTE_NV_TKINFO"
	.tkinfo
        /*0018*/ 	.word	0x00000002
        /*0030*/ 	.string	""
        /*0030*/ 	.string	"ptxas"
        /*0030*/ 	.string	"Cuda compilation tools, release 13.0, V13.0.88"
        /*0030*/ 	.string	"Build cuda_13.0.r13.0/compiler.36424714_0"
        /*0030*/ 	.string	"-arch sm_100 "



//--------------------- .note.nv.cuinfo           --------------------------
	.section	.note.nv.cuinfo,"",@"SHT_NOTE"
	.sectionflags	@"SHF_NOTE_NV_CUINFO"
        /*0018*/ 	.short	0x0002
        /*001a*/ 	.short	0x001e
        /*001c*/ 	.short	0x0082
	.zero		2


//--------------------- .nv.info                  --------------------------
	.section	.nv.info,"",@"SHT_CUDA_INFO"
	.align	4


	//----- nvinfo : EIATTR_REGCOUNT
	.align		4
        /*0000*/ 	.byte	0x04, 0x2f
        /*0002*/ 	.short	(.L_1 - .L_0)
	.align		4
.L_0:
        /*0004*/ 	.word	index@(mad_hi_cc)
        /*0008*/ 	.word	0x00000010


	//----- nvinfo : EIATTR_FRAME_SIZE
	.align		4
.L_1:
        /*000c*/ 	.byte	0x04, 0x11
        /*000e*/ 	.short	(.L_3 - .L_2)
	.align		4
.L_2:
        /*0010*/ 	.word	index@(mad_hi_cc)
        /*0014*/ 	.word	0x00000000


	//----- nvinfo : EIATTR_MIN_STACK_SIZE
	.align		4
.L_3:
        /*0018*/ 	.byte	0x04, 0x12
        /*001a*/ 	.short	(.L_5 - .L_4)
	.align		4
.L_4:
        /*001c*/ 	.word	index@(mad_hi_cc)
        /*0020*/ 	.word	0x00000000
.L_5:


//--------------------- .nv.compat                --------------------------
	.section	.nv.compat,"",@"SHT_CUDA_COMPAT_INFO"
	.align	4
        /*0000*/ 	.byte	0x02, 0x09, 0x00, 0x00, 0x02, 0x02, 0x01, 0x00, 0x02, 0x05, 0x05, 0x00, 0x03, 0x07, 0x01, 0x01
        /*0010*/ 	.byte	0x02, 0x03, 0x00, 0x00, 0x02, 0x06, 0x01, 0x00, 0x04, 0x0b, 0x08, 0x00, 0x09, 0x00, 0x00, 0x00
        /*0020*/ 	.byte	0x00, 0x00, 0x00, 0x00


//--------------------- .nv.info.mad_hi_cc        --------------------------
	.section	.nv.info.mad_hi_cc,"",@"SHT_CUDA_INFO"
	.sectionflags	@""
	.align	4


	//----- nvinfo : EIATTR_CUDA_API_VERSION
	.align		4
        /*0000*/ 	.byte	0x04, 0x37
        /*0002*/ 	.short	(.L_7 - .L_6)
.L_6:
        /*0004*/ 	.word	0x00000082


	//----- nvinfo : EIATTR_KPARAM_INFO
	.align		4
.L_7:
        /*0008*/ 	.byte	0x04, 0x17
        /*000a*/ 	.short	(.L_9 - .L_8)
.L_8:
        /*000c*/ 	.word	0x00000000
        /*0010*/ 	.short	0x0001
        /*0012*/ 	.short	0x0008
        /*0014*/ 	.byte	0x00, 0xf0, 0x21, 0x00


	//----- nvinfo : EIATTR_KPARAM_INFO
	.align		4
.L_9:
        /*0018*/ 	.byte	0x04, 0x17
        /*001a*/ 	.short	(.L_11 - .L_10)
.L_10:
        /*001c*/ 	.word	0x00000000
        /*0020*/ 	.short	0x0000
        /*0022*/ 	.short	0x0000
        /*0024*/ 	.byte	0x00, 0xf0, 0x21, 0x00


	//----- nvinfo : EIATTR_SPARSE_MMA_MASK
	.align		4
.L_11:
        /*0028*/ 	.byte	0x03, 0x50
        /*002a*/ 	.short	0x0000


	//----- nvinfo : EIATTR_MAXREG_COUNT
	.align		4
        /*002c*/ 	.byte	0x03, 0x1b
        /*002e*/ 	.short	0x00ff


	//----- nvinfo : EIATTR_MERCURY_ISA_VERSION
	.align		4
        /*0030*/ 	.byte	0x03, 0x5f
        /*0032*/ 	.short	0x0101


	//----- nvinfo : EIATTR_VRC_CTA_INIT_COUNT
	.align		4
        /*0034*/ 	.byte	0x02, 0x4a
	.zero		1
	.zero		1


	//----- nvinfo : EIATTR_EXIT_INSTR_OFFSETS
	.align		4
        /*0038*/ 	.byte	0x04, 0x1c
        /*003a*/ 	.short	(.L_13 - .L_12)


	//   ....[0]....
.L_12:
        /*003c*/ 	.word	0x00000110


	//----- nvinfo : EIATTR_CBANK_PARAM_SIZE
	.align		4
.L_13:
        /*0040*/ 	.byte	0x03, 0x19
        /*0042*/ 	.short	0x0010


	//----- nvinfo : EIATTR_PARAM_CBANK
	.align		4
        /*0044*/ 	.byte	0x04, 0x0a
        /*0046*/ 	.short	(.L_15 - .L_14)
	.align		4
.L_14:
        /*0048*/ 	.word	index@(.nv.constant0.mad_hi_cc)
        /*004c*/ 	.short	0x0380
        /*004e*/ 	.short	0x0010


	//----- nvinfo : EIATTR_SW_WAR
	.align		4
.L_15:
        /*0050*/ 	.byte	0x04, 0x36
        /*0052*/ 	.short	(.L_17 - .L_16)
.L_16:
        /*0054*/ 	.word	0x00000008
.L_17:


//--------------------- .nv.callgraph             --------------------------
	.section	.nv.callgraph,"",@"SHT_CUDA_CALLGRAPH"
	.align	4
	.sectionentsize	8
	.align		4
        /*0000*/ 	.word	0x00000000
	.align		4
        /*0004*/ 	.word	0xffffffff
	.align		4
        /*0008*/ 	.word	0x00000000
	.align		4
        /*000c*/ 	.word	0xfffffffe
	.align		4
        /*0010*/ 	.word	0x00000000
	.align		4
        /*0014*/ 	.word	0xfffffffd
	.align		4
        /*0018*/ 	.word	0x00000000
	.align		4
        /*001c*/ 	.word	0xfffffffc


//--------------------- .text.mad_hi_cc           --------------------------
	.section	.text.mad_hi_cc,"ax",@progbits
	.align	128
        .global         mad_hi_cc
        .type           mad_hi_cc,@function
        .size           mad_hi_cc,(.L_x_1 - mad_hi_cc)
        .other          mad_hi_cc,@"STO_CUDA_ENTRY STV_DEFAULT"
mad_hi_cc:
.text.mad_hi_cc:
[----:B------:R-:W-:Y:S08]  /*0000*/  LDC R1, c[0x0][0x37c] ;  /* 0x0000df00ff017b82 */ /* 0x000ff00000000800 */
[----:B------:R-:W0:Y:S01]  /*0010*/  LDC.64 R2, c[0x0][0x380] ;  /* 0x0000e000ff027b82 */ /* 0x000e220000000a00 */
[----:B------:R-:W0:Y:S02]  /*0020*/  LDCU.64 UR4, c[0x0][0x358] ;  /* 0x00006b00ff0477ac */ /* 0x000e240008000a00 */
[----:B0-----:R-:W2:Y:S04]  /*0030*/  LD.E R9, desc[UR4][R2.64] ;  /* 0x0000000402097980 */ /* 0x001ea8000c101900 */
[----:B------:R-:W2:Y:S04]  /*0040*/  LD.E R7, desc[UR4][R2.64+0x8] ;  /* 0x0000080402077980 */ /* 0x000ea8000c101900 */
[----:B------:R-:W2:Y:S01]  /*0050*/  LD.E R0, desc[UR4][R2.64+0x4] ;  /* 0x0000040402007980 */ /* 0x000ea2000c101900 */
[----:B------:R-:W0:Y:S01]  /*0060*/  LDC.64 R4, c[0x0][0x388] ;  /* 0x0000e200ff047b82 */ /* 0x000e220000000a00 */
[----:B------:R-:W-:-:S05]  /*0070*/  IMAD.MOV.U32 R6, RZ, RZ, 0x10000 ;  /* 0x00010000ff067424 */ /* 0x000fca00078e00ff */
[C---:B------:R-:W-:Y:S02]  /*0080*/  LEA.HI RZ, P0, R6.reuse, 0xfffffffe, RZ, 0x10 ;  /* 0xfffffffe06ff7811 */ /* 0x040fe400078180ff */
[----:B------:R-:W-:Y:S01]  /*0090*/  LEA.HI RZ, P1, R6, 0xffffffff, RZ, 0x10 ;  /* 0xffffffff06ff7811 */ /* 0x000fe200078380ff */
[----:B------:R-:W-:Y:S01]  /*00a0*/  IMAD.MOV.U32 R6, RZ, RZ, RZ ;  /* 0x000000ffff067224 */ /* 0x000fe200078e00ff */
[----:B------:R-:W-:Y:S02]  /*00b0*/  SEL R11, RZ, 0x1, !P0 ;  /* 0x00000001ff0b7807 */ /* 0x000fe40004000000 */
[----:B------:R-:W-:-:S03]  /*00c0*/  SEL R13, RZ, 0x1, !P1 ;  /* 0x00000001ff0d7807 */ /* 0x000fc60004800000 */
[----:B0-----:R-:W-:Y:S04]  /*00d0*/  ST.E desc[UR4][R4.64+0x4], R11 ;  /* 0x0000040b04007985 */ /* 0x001fe8000c101904 */
[----:B------:R-:W-:Y:S01]  /*00e0*/  ST.E desc[UR4][R4.64+0x8], R13 ;  /* 0x0000080d04007985 */ /* 0x000fe2000c101904 */
[----:B--2---:R-:W-:-:S05]  /*00f0*/  IMAD.HI R9, R9, R0, R6 ;  /* 0x0000000009097227 */ /* 0x004fca00078e0206 */
[----:B------:R-:W-:Y:S01]  /*0100*/  ST.E desc[UR4][R4.64], R9 ;  /* 0x0000000904007985 */ /* 0x000fe2000c101904 */
[----:B------:R-:W-:Y:S05]  /*0110*/  EXIT ;  /* 0x000000000000794d */ /* 0x000fea0003800000 */
.L_x_0:
[----:B------:R-:W-:-:S00]  /*0120*/  BRA `(.L_x_0) ;  /* 0xfffffffc00fc7947 */ /* 0x000fc0000383ffff */
[----:B------:R-:W-:-:S00]  /*0130*/  NOP ;  /* 0x0000000000007918 */ /* 0x000fc00000000000 */
        /* <DEDUP_REMOVED lines=12> */
.L_x_1:


//--------------------- .nv.shared.reserved.0     --------------------------
	.section	.nv.shared.reserved.0,"aw",@nobits
	.weak		__nv_reservedSMEM_offset_0_alias
	.size		__nv_reservedSMEM_offset_0_alias, 0, 64
	.other		__nv_reservedSMEM_offset_0_alias,@"STO_CUDA_RESERVED_SHARED STV_DEFAULT"
__nv_reservedSMEM_offset_0_alias:
	.zero		0
	.zero		64


//--------------------- .nv.constant0.mad_hi_cc   --------------------------
	.section	.nv.constant0.mad_hi_cc,"a",@progbits
	.sectionflags	@""
	.align	4
.nv.constant0.mad_hi_cc:
	.zero		912


//--------------------- SYMBOLS --------------------------

	.type		.nv.reservedSmem.offset0,@object
	.size		.nv.reservedSmem.offset0,0x4
